//
// Generated by NVIDIA NVVM Compiler
//
// Compiler Build ID: CL-36424714
// Cuda compilation tools, release 13.0, V13.0.88
// Based on NVVM 20.0.0
//

.version 9.0
.target sm_100
.address_size 64

	// .globl	_Z19gen_encoding_matrixPhii
.shared .align 1 .b8 gflog[512];
.shared .align 1 .b8 gfexp[512];

.visible .entry _Z19gen_encoding_matrixPhii(
	.param .u64 .ptr .align 1 _Z19gen_encoding_matrixPhii_param_0,
	.param .u32 _Z19gen_encoding_matrixPhii_param_1,
	.param .u32 _Z19gen_encoding_matrixPhii_param_2
)
{
	.reg .pred 	%p<4>;
	.reg .b16 	%rs<10>;
	.reg .b32 	%r<28>;
	.reg .b64 	%rd<5>;

	ld.param.u64 	%rd1, [_Z19gen_encoding_matrixPhii_param_0];
	ld.param.u32 	%r5, [_Z19gen_encoding_matrixPhii_param_2];
	mov.b32 	%r27, 0;
	mov.b32 	%r26, 1;
	mov.u32 	%r8, gflog;
	mov.u32 	%r10, gfexp;
$L__BB0_1:
	add.s32 	%r9, %r8, %r26;
	st.shared.u8 	[%r9], %r27;
	add.s32 	%r11, %r10, %r27;
	st.shared.u8 	[%r11], %r26;
	shl.b32 	%r12, %r26, 1;
	shl.b32 	%r13, %r26, 24;
	shr.s32 	%r14, %r13, 31;
	and.b32  	%r15, %r14, 285;
	xor.b32  	%r26, %r15, %r12;
	add.s32 	%r4, %r27, 1;
	setp.lt.u32 	%p1, %r27, 254;
	setp.lt.u32 	%p2, %r26, 257;
	and.pred  	%p3, %p1, %p2;
	mov.u32 	%r27, %r4;
	@%p3 bra 	$L__BB0_1;
	mov.u32 	%r16, %tid.y;
	mov.u32 	%r17, %tid.x;
	cvta.to.global.u64 	%rd2, %rd1;
	add.s32 	%r18, %r16, 1;
	cvt.u16.u32 	%rs1, %r17;
	and.b32  	%r19, %r18, 255;
	add.s32 	%r21, %r8, %r19;
	ld.shared.u8 	%rs2, [%r21];
	and.b16  	%rs3, %rs1, 255;
	mul.lo.s16 	%rs4, %rs3, %rs2;
	mul.hi.u16 	%rs5, %rs4, -32639;
	shr.u16 	%rs6, %rs5, 7;
	mul.lo.s16 	%rs7, %rs6, 255;
	sub.s16 	%rs8, %rs4, %rs7;
	cvt.u32.u16 	%r22, %rs8;
	add.s32 	%r24, %r10, %r22;
	ld.shared.u8 	%rs9, [%r24];
	mad.lo.s32 	%r25, %r5, %r17, %r16;
	cvt.s64.s32 	%rd3, %r25;
	add.s64 	%rd4, %rd2, %rd3;
	st.global.u8 	[%rd4], %rs9;
	ret;

}
	// .globl	_Z12encode_chunkPhS_S_iii
.visible .entry _Z12encode_chunkPhS_S_iii(
	.param .u64 .ptr .align 1 _Z12encode_chunkPhS_S_iii_param_0,
	.param .u64 .ptr .align 1 _Z12encode_chunkPhS_S_iii_param_1,
	.param .u64 .ptr .align 1 _Z12encode_chunkPhS_S_iii_param_2,
	.param .u32 _Z12encode_chunkPhS_S_iii_param_3,
	.param .u32 _Z12encode_chunkPhS_S_iii_param_4,
	.param .u32 _Z12encode_chunkPhS_S_iii_param_5
)
{
	.reg .pred 	%p<34>;
	.reg .b16 	%rs<120>;
	.reg .b32 	%r<133>;
	.reg .b64 	%rd<40>;

	ld.param.u64 	%rd13, [_Z12encode_chunkPhS_S_iii_param_0];
	ld.param.u64 	%rd14, [_Z12encode_chunkPhS_S_iii_param_1];
	ld.param.u64 	%rd12, [_Z12encode_chunkPhS_S_iii_param_2];
	ld.param.u32 	%r29, [_Z12encode_chunkPhS_S_iii_param_3];
	ld.param.u32 	%r31, [_Z12encode_chunkPhS_S_iii_param_5];
	cvta.to.global.u64 	%rd1, %rd13;
	cvta.to.global.u64 	%rd2, %rd14;
	mov.b32 	%r132, 0;
	mov.b32 	%r131, 1;
	mov.u32 	%r34, gflog;
	mov.u32 	%r36, gfexp;
$L__BB1_1:
	add.s32 	%r35, %r34, %r131;
	st.shared.u8 	[%r35], %r132;
	add.s32 	%r37, %r36, %r132;
	st.shared.u8 	[%r37], %r131;
	shl.b32 	%r38, %r131, 1;
	shl.b32 	%r39, %r131, 24;
	shr.s32 	%r40, %r39, 31;
	and.b32  	%r41, %r40, 285;
	xor.b32  	%r131, %r41, %r38;
	add.s32 	%r28, %r132, 1;
	setp.gt.u32 	%p1, %r132, 253;
	setp.gt.u32 	%p2, %r131, 256;
	or.pred  	%p3, %p1, %p2;
	mov.u32 	%r132, %r28;
	@%p3 bra 	$L__BB1_2;
	bra.uni 	$L__BB1_1;
$L__BB1_2:
	ld.param.u32 	%r121, [_Z12encode_chunkPhS_S_iii_param_4];
	min.s32 	%r42, %r121, %r31;
	min.s32 	%r43, %r42, %r29;
	setp.lt.s32 	%p4, %r43, 1;
	@%p4 bra 	$L__BB1_29;
	and.b32  	%r1, %r29, 3;
	and.b32  	%r2, %r29, 2147483644;
	shl.b32 	%r3, %r31, 2;
	cvta.to.global.u64 	%rd3, %rd12;
	mov.b32 	%r123, 0;
$L__BB1_4:
	mul.lo.s32 	%r5, %r123, %r31;
	mul.lo.s32 	%r46, %r123, %r29;
	cvt.u64.u32 	%rd4, %r46;
	mov.b32 	%r124, 0;
	add.s64 	%rd16, %rd2, %rd4;
	add.s64 	%rd6, %rd16, 1;
$L__BB1_5:
	setp.lt.u32 	%p5, %r29, 4;
	add.s32 	%r48, %r124, %r5;
	cvt.u64.u32 	%rd15, %r48;
	add.s64 	%rd5, %rd3, %rd15;
	ld.global.u8 	%rs115, [%rd5];
	mov.b32 	%r130, 0;
	@%p5 bra 	$L__BB1_16;
	and.b32  	%r49, %r29, 2147483644;
	neg.s32 	%r128, %r49;
	add.s32 	%r127, %r31, %r124;
	shl.b32 	%r50, %r31, 1;
	add.s32 	%r126, %r50, %r124;
	mad.lo.s32 	%r125, %r31, 3, %r124;
	cvt.u64.u32 	%rd17, %r124;
	add.s64 	%rd39, %rd1, %rd17;
	mov.u64 	%rd38, %rd6;
$L__BB1_7:
	.pragma "nounroll";
	ld.global.u8 	%rs3, [%rd38+-1];
	ld.global.u8 	%rs40, [%rd39];
	setp.eq.s16 	%p6, %rs3, 0;
	setp.eq.s16 	%p7, %rs40, 0;
	or.pred  	%p8, %p6, %p7;
	mov.b16 	%rs111, 0;
	@%p8 bra 	$L__BB1_9;
	cvt.u32.u16 	%r51, %rs3;
	mov.u32 	%r52, gflog;
	add.s32 	%r53, %r52, %r51;
	ld.shared.u8 	%rs42, [%r53];
	cvt.u32.u16 	%r54, %rs40;
	and.b32  	%r55, %r54, 255;
	add.s32 	%r56, %r52, %r55;
	ld.shared.u8 	%rs43, [%r56];
	add.s16 	%rs44, %rs43, %rs42;
	mul.hi.u16 	%rs45, %rs44, 515;
	shr.u16 	%rs46, %rs45, 1;
	mul.lo.s16 	%rs47, %rs46, 255;
	sub.s16 	%rs48, %rs44, %rs47;
	cvt.u32.u16 	%r57, %rs48;
	mov.u32 	%r58, gfexp;
	add.s32 	%r59, %r58, %r57;
	ld.shared.u8 	%rs111, [%r59];
$L__BB1_9:
	xor.b16  	%rs7, %rs111, %rs115;
	st.global.u8 	[%rd5], %rs7;
	ld.global.u8 	%rs8, [%rd38];
	cvt.u64.u32 	%rd18, %r127;
	add.s64 	%rd19, %rd1, %rd18;
	ld.global.u8 	%rs50, [%rd19];
	setp.eq.s16 	%p9, %rs8, 0;
	setp.eq.s16 	%p10, %rs50, 0;
	or.pred  	%p11, %p9, %p10;
	mov.b16 	%rs112, 0;
	@%p11 bra 	$L__BB1_11;
	cvt.u32.u16 	%r60, %rs8;
	mov.u32 	%r61, gflog;
	add.s32 	%r62, %r61, %r60;
	ld.shared.u8 	%rs52, [%r62];
	cvt.u32.u16 	%r63, %rs50;
	and.b32  	%r64, %r63, 255;
	add.s32 	%r65, %r61, %r64;
	ld.shared.u8 	%rs53, [%r65];
	add.s16 	%rs54, %rs53, %rs52;
	mul.hi.u16 	%rs55, %rs54, 515;
	shr.u16 	%rs56, %rs55, 1;
	mul.lo.s16 	%rs57, %rs56, 255;
	sub.s16 	%rs58, %rs54, %rs57;
	cvt.u32.u16 	%r66, %rs58;
	mov.u32 	%r67, gfexp;
	add.s32 	%r68, %r67, %r66;
	ld.shared.u8 	%rs112, [%r68];
$L__BB1_11:
	xor.b16  	%rs12, %rs112, %rs7;
	st.global.u8 	[%rd5], %rs12;
	ld.global.u8 	%rs13, [%rd38+1];
	cvt.u64.u32 	%rd20, %r126;
	add.s64 	%rd21, %rd1, %rd20;
	ld.global.u8 	%rs60, [%rd21];
	setp.eq.s16 	%p12, %rs13, 0;
	setp.eq.s16 	%p13, %rs60, 0;
	or.pred  	%p14, %p12, %p13;
	mov.b16 	%rs113, 0;
	@%p14 bra 	$L__BB1_13;
	cvt.u32.u16 	%r69, %rs13;
	mov.u32 	%r70, gflog;
	add.s32 	%r71, %r70, %r69;
	ld.shared.u8 	%rs62, [%r71];
	cvt.u32.u16 	%r72, %rs60;
	and.b32  	%r73, %r72, 255;
	add.s32 	%r74, %r70, %r73;
	ld.shared.u8 	%rs63, [%r74];
	add.s16 	%rs64, %rs63, %rs62;
	mul.hi.u16 	%rs65, %rs64, 515;
	shr.u16 	%rs66, %rs65, 1;
	mul.lo.s16 	%rs67, %rs66, 255;
	sub.s16 	%rs68, %rs64, %rs67;
	cvt.u32.u16 	%r75, %rs68;
	mov.u32 	%r76, gfexp;
	add.s32 	%r77, %r76, %r75;
	ld.shared.u8 	%rs113, [%r77];
$L__BB1_13:
	xor.b16  	%rs17, %rs113, %rs12;
	st.global.u8 	[%rd5], %rs17;
	ld.global.u8 	%rs18, [%rd38+2];
	cvt.u64.u32 	%rd22, %r125;
	add.s64 	%rd23, %rd1, %rd22;
	ld.global.u8 	%rs70, [%rd23];
	setp.eq.s16 	%p15, %rs18, 0;
	setp.eq.s16 	%p16, %rs70, 0;
	or.pred  	%p17, %p15, %p16;
	mov.b16 	%rs114, 0;
	@%p17 bra 	$L__BB1_15;
	cvt.u32.u16 	%r78, %rs18;
	mov.u32 	%r79, gflog;
	add.s32 	%r80, %r79, %r78;
	ld.shared.u8 	%rs72, [%r80];
	cvt.u32.u16 	%r81, %rs70;
	and.b32  	%r82, %r81, 255;
	add.s32 	%r83, %r79, %r82;
	ld.shared.u8 	%rs73, [%r83];
	add.s16 	%rs74, %rs73, %rs72;
	mul.hi.u16 	%rs75, %rs74, 515;
	shr.u16 	%rs76, %rs75, 1;
	mul.lo.s16 	%rs77, %rs76, 255;
	sub.s16 	%rs78, %rs74, %rs77;
	cvt.u32.u16 	%r84, %rs78;
	mov.u32 	%r85, gfexp;
	add.s32 	%r86, %r85, %r84;
	ld.shared.u8 	%rs114, [%r86];
$L__BB1_15:
	cvt.u64.u32 	%rd24, %r3;
	xor.b16  	%rs115, %rs114, %rs17;
	st.global.u8 	[%rd5], %rs115;
	add.s32 	%r128, %r128, 4;
	add.s32 	%r127, %r127, %r3;
	add.s32 	%r126, %r126, %r3;
	add.s32 	%r125, %r125, %r3;
	add.s64 	%rd39, %rd39, %rd24;
	add.s64 	%rd38, %rd38, 4;
	setp.ne.s32 	%p18, %r128, 0;
	mov.u32 	%r130, %r2;
	@%p18 bra 	$L__BB1_7;
$L__BB1_16:
	setp.eq.s32 	%p19, %r1, 0;
	@%p19 bra 	$L__BB1_27;
	setp.eq.s32 	%p20, %r1, 1;
	@%p20 bra 	$L__BB1_23;
	cvt.u32.u64 	%r87, %rd4;
	add.s32 	%r88, %r130, %r87;
	cvt.u64.u32 	%rd25, %r88;
	add.s64 	%rd26, %rd2, %rd25;
	ld.global.u8 	%rs24, [%rd26];
	mad.lo.s32 	%r20, %r130, %r31, %r124;
	cvt.u64.u32 	%rd27, %r20;
	add.s64 	%rd28, %rd1, %rd27;
	ld.global.u8 	%rs80, [%rd28];
	setp.eq.s16 	%p21, %rs24, 0;
	setp.eq.s16 	%p22, %rs80, 0;
	or.pred  	%p23, %p21, %p22;
	mov.b16 	%rs116, 0;
	@%p23 bra 	$L__BB1_20;
	cvt.u32.u16 	%r89, %rs24;
	mov.u32 	%r90, gflog;
	add.s32 	%r91, %r90, %r89;
	ld.shared.u8 	%rs82, [%r91];
	cvt.u32.u16 	%r92, %rs80;
	and.b32  	%r93, %r92, 255;
	add.s32 	%r94, %r90, %r93;
	ld.shared.u8 	%rs83, [%r94];
	add.s16 	%rs84, %rs83, %rs82;
	mul.hi.u16 	%rs85, %rs84, 515;
	shr.u16 	%rs86, %rs85, 1;
	mul.lo.s16 	%rs87, %rs86, 255;
	sub.s16 	%rs88, %rs84, %rs87;
	cvt.u32.u16 	%r95, %rs88;
	mov.u32 	%r96, gfexp;
	add.s32 	%r97, %r96, %r95;
	ld.shared.u8 	%rs116, [%r97];
$L__BB1_20:
	xor.b16  	%rs28, %rs116, %rs115;
	st.global.u8 	[%rd5], %rs28;
	cvt.u64.u32 	%rd29, %r130;
	add.s64 	%rd30, %rd29, %rd4;
	add.s64 	%rd31, %rd2, %rd30;
	ld.global.u8 	%rs29, [%rd31+1];
	add.s32 	%r98, %r20, %r31;
	cvt.u64.u32 	%rd32, %r98;
	add.s64 	%rd33, %rd1, %rd32;
	ld.global.u8 	%rs90, [%rd33];
	setp.eq.s16 	%p24, %rs29, 0;
	setp.eq.s16 	%p25, %rs90, 0;
	or.pred  	%p26, %p24, %p25;
	mov.b16 	%rs117, 0;
	@%p26 bra 	$L__BB1_22;
	cvt.u32.u16 	%r99, %rs29;
	mov.u32 	%r100, gflog;
	add.s32 	%r101, %r100, %r99;
	ld.shared.u8 	%rs92, [%r101];
	cvt.u32.u16 	%r102, %rs90;
	and.b32  	%r103, %r102, 255;
	add.s32 	%r104, %r100, %r103;
	ld.shared.u8 	%rs93, [%r104];
	add.s16 	%rs94, %rs93, %rs92;
	mul.hi.u16 	%rs95, %rs94, 515;
	shr.u16 	%rs96, %rs95, 1;
	mul.lo.s16 	%rs97, %rs96, 255;
	sub.s16 	%rs98, %rs94, %rs97;
	cvt.u32.u16 	%r105, %rs98;
	mov.u32 	%r106, gfexp;
	add.s32 	%r107, %r106, %r105;
	ld.shared.u8 	%rs117, [%r107];
$L__BB1_22:
	xor.b16  	%rs115, %rs117, %rs28;
	st.global.u8 	[%rd5], %rs115;
	add.s32 	%r130, %r130, 2;
$L__BB1_23:
	and.b32  	%r108, %r29, 1;
	setp.eq.b32 	%p27, %r108, 1;
	not.pred 	%p28, %p27;
	@%p28 bra 	$L__BB1_27;
	cvt.u32.u64 	%r109, %rd4;
	add.s32 	%r110, %r130, %r109;
	cvt.u64.u32 	%rd34, %r110;
	add.s64 	%rd35, %rd2, %rd34;
	ld.global.u8 	%rs35, [%rd35];
	mad.lo.s32 	%r111, %r130, %r31, %r124;
	cvt.u64.u32 	%rd36, %r111;
	add.s64 	%rd37, %rd1, %rd36;
	ld.global.u8 	%rs100, [%rd37];
	setp.eq.s16 	%p29, %rs35, 0;
	setp.eq.s16 	%p30, %rs100, 0;
	or.pred  	%p31, %p29, %p30;
	mov.b16 	%rs119, 0;
	@%p31 bra 	$L__BB1_26;
	cvt.u32.u16 	%r112, %rs35;
	mov.u32 	%r113, gflog;
	add.s32 	%r114, %r113, %r112;
	ld.shared.u8 	%rs102, [%r114];
	cvt.u32.u16 	%r115, %rs100;
	and.b32  	%r116, %r115, 255;
	add.s32 	%r117, %r113, %r116;
	ld.shared.u8 	%rs103, [%r117];
	add.s16 	%rs104, %rs103, %rs102;
	mul.hi.u16 	%rs105, %rs104, 515;
	shr.u16 	%rs106, %rs105, 1;
	mul.lo.s16 	%rs107, %rs106, 255;
	sub.s16 	%rs108, %rs104, %rs107;
	cvt.u32.u16 	%r118, %rs108;
	mov.u32 	%r119, gfexp;
	add.s32 	%r120, %r119, %r118;
	ld.shared.u8 	%rs119, [%r120];
$L__BB1_26:
	xor.b16  	%rs109, %rs119, %rs115;
	st.global.u8 	[%rd5], %rs109;
$L__BB1_27:
	add.s32 	%r124, %r124, 1;
	setp.ne.s32 	%p32, %r124, %r31;
	@%p32 bra 	$L__BB1_5;
	ld.param.u32 	%r122, [_Z12encode_chunkPhS_S_iii_param_4];
	add.s32 	%r123, %r123, 1;
	setp.eq.s32 	%p33, %r123, %r122;
	@%p33 bra 	$L__BB1_29;
	bra.uni 	$L__BB1_4;
$L__BB1_29:
	ret;

}


// ===== COMPILED SASS (sm_100) =====

	.target	sm_100

	.elftype	@"ET_EXEC"


//--------------------- .note.nv.tkinfo           --------------------------
	.section	.note.nv.tkinfo,"",@"SHT_NOTE"
	.sectionflags	@"SHF_NOTE_NV_TKINFO"
	.tkinfo
        /*0018*/ 	.word	0x00000002
        /*0030*/ 	.string	""
        /*0030*/ 	.string	"ptxas"
        /*0030*/ 	.string	"Cuda compilation tools, release 13.0, V13.0.88"
        /*0030*/ 	.string	"Build cuda_13.0.r13.0/compiler.36424714_0"
        /*0030*/ 	.string	"-arch sm_100 -m 64 "



//--------------------- .note.nv.cuinfo           --------------------------
	.section	.note.nv.cuinfo,"",@"SHT_NOTE"
	.sectionflags	@"SHF_NOTE_NV_CUINFO"
        /*0018*/ 	.short	0x0002
        /*001a*/ 	.short	0x0064
        /*001c*/ 	.short	0x0082
	.zero		2


//--------------------- .nv.info                  --------------------------
	.section	.nv.info,"",@"SHT_CUDA_INFO"
	.align	4


	//----- nvinfo : EIATTR_REGCOUNT
	.align		4
        /*0000*/ 	.byte	0x04, 0x2f
        /*0002*/ 	.short	(.L_1 - .L_0)
	.align		4
.L_0:
        /*0004*/ 	.word	index@(_Z19gen_encoding_matrixPhii)
        /*0008*/ 	.word	0x0000000a


	//----- nvinfo : EIATTR_FRAME_SIZE
	.align		4
.L_1:
        /*000c*/ 	.byte	0x04, 0x11
        /*000e*/ 	.short	(.L_3 - .L_2)
	.align		4
.L_2:
        /*0010*/ 	.word	index@(_Z19gen_encoding_matrixPhii)
        /*0014*/ 	.word	0x00000000


	//----- nvinfo : EIATTR_REGCOUNT
	.align		4
.L_3:
        /*0018*/ 	.byte	0x04, 0x2f
        /*001a*/ 	.short	(.L_5 - .L_4)
	.align		4
.L_4:
        /*001c*/ 	.word	index@(_Z12encode_chunkPhS_S_iii)
        /*0020*/ 	.word	0x00000010


	//----- nvinfo : EIATTR_FRAME_SIZE
	.align		4
.L_5:
        /*0024*/ 	.byte	0x04, 0x11
        /*0026*/ 	.short	(.L_7 - .L_6)
	.align		4
.L_6:
        /*0028*/ 	.word	index@(_Z12encode_chunkPhS_S_iii)
        /*002c*/ 	.word	0x00000000


	//----- nvinfo : EIATTR_MIN_STACK_SIZE
	.align		4
.L_7:
        /*0030*/ 	.byte	0x04, 0x12
        /*0032*/ 	.short	(.L_9 - .L_8)
	.align		4
.L_8:
        /*0034*/ 	.word	index@(_Z12encode_chunkPhS_S_iii)
        /*0038*/ 	.word	0x00000000


	//----- nvinfo : EIATTR_MIN_STACK_SIZE
	.align		4
.L_9:
        /*003c*/ 	.byte	0x04, 0x12
        /*003e*/ 	.short	(.L_11 - .L_10)
	.align		4
.L_10:
        /*0040*/ 	.word	index@(_Z19gen_encoding_matrixPhii)
        /*0044*/ 	.word	0x00000000
.L_11:


//--------------------- .nv.compat                --------------------------
	.section	.nv.compat,"",@"SHT_CUDA_COMPAT_INFO"
	.align	4
        /*0000*/ 	.byte	0x02, 0x09, 0x00, 0x00, 0x02, 0x02, 0x01, 0x00, 0x02, 0x05, 0x05, 0x00, 0x03, 0x07, 0x01, 0x01
        /*0010*/ 	.byte	0x02, 0x03, 0x00, 0x00, 0x02, 0x06, 0x01, 0x00, 0x04, 0x0b, 0x08, 0x00, 0x09, 0x00, 0x00, 0x00
        /*0020*/ 	.byte	0x00, 0x00, 0x00, 0x00


//--------------------- .nv.info._Z12encode_chunkPhS_S_iii --------------------------
	.section	.nv.info._Z12encode_chunkPhS_S_iii,"",@"SHT_CUDA_INFO"
	.sectionflags	@""
	.align	4


	//----- nvinfo : EIATTR_CUDA_API_VERSION
	.align		4
        /*0000*/ 	.byte	0x04, 0x37
        /*0002*/ 	.short	(.L_13 - .L_12)
.L_12:
        /*0004*/ 	.word	0x00000082


	//----- nvinfo : EIATTR_KPARAM_INFO
	.align		4
.L_13:
        /*0008*/ 	.byte	0x04, 0x17
        /*000a*/ 	.short	(.L_15 - .L_14)
.L_14:
        /*000c*/ 	.word	0x00000000
        /*0010*/ 	.short	0x0005
        /*0012*/ 	.short	0x0020
        /*0014*/ 	.byte	0x00, 0xf0, 0x11, 0x00


	//----- nvinfo : EIATTR_KPARAM_INFO
	.align		4
.L_15:
        /*0018*/ 	.byte	0x04, 0x17
        /*001a*/ 	.short	(.L_17 - .L_16)
.L_16:
        /*001c*/ 	.word	0x00000000
        /*0020*/ 	.short	0x0004
        /*0022*/ 	.short	0x001c
        /*0024*/ 	.byte	0x00, 0xf0, 0x11, 0x00


	//----- nvinfo : EIATTR_KPARAM_INFO
	.align		4
.L_17:
        /*0028*/ 	.byte	0x04, 0x17
        /*002a*/ 	.short	(.L_19 - .L_18)
.L_18:
        /*002c*/ 	.word	0x00000000
        /*0030*/ 	.short	0x0003
        /*0032*/ 	.short	0x0018
        /*0034*/ 	.byte	0x00, 0xf0, 0x11, 0x00


	//----- nvinfo : EIATTR_KPARAM_INFO
	.align		4
.L_19:
        /*0038*/ 	.byte	0x04, 0x17
        /*003a*/ 	.short	(.L_21 - .L_20)
.L_20:
        /*003c*/ 	.word	0x00000000
        /*0040*/ 	.short	0x0002
        /*0042*/ 	.short	0x0010
        /*0044*/ 	.byte	0x00, 0xf5, 0x21, 0x00


	//----- nvinfo : EIATTR_KPARAM_INFO
	.align		4
.L_21:
        /*0048*/ 	.byte	0x04, 0x17
        /*004a*/ 	.short	(.L_23 - .L_22)
.L_22:
        /*004c*/ 	.word	0x00000000
        /*0050*/ 	.short	0x0001
        /*0052*/ 	.short	0x0008
        /*0054*/ 	.byte	0x00, 0xf5, 0x21, 0x00


	//----- nvinfo : EIATTR_KPARAM_INFO
	.align		4
.L_23:
        /*0058*/ 	.byte	0x04, 0x17
        /*005a*/ 	.short	(.L_25 - .L_24)
.L_24:
        /*005c*/ 	.word	0x00000000
        /*0060*/ 	.short	0x0000
        /*0062*/ 	.short	0x0000
        /*0064*/ 	.byte	0x00, 0xf5, 0x21, 0x00


	//----- nvinfo : EIATTR_SPARSE_MMA_MASK
	.align		4
.L_25:
        /*0068*/ 	.byte	0x03, 0x50
        /*006a*/ 	.short	0x0000


	//----- nvinfo : EIATTR_MAXREG_COUNT
	.align		4
        /*006c*/ 	.byte	0x03, 0x1b
        /*006e*/ 	.short	0x00ff


	//----- nvinfo : EIATTR_MERCURY_ISA_VERSION
	.align		4
        /*0070*/ 	.byte	0x03, 0x5f
        /*0072*/ 	.short	0x0101


	//----- nvinfo : EIATTR_VRC_CTA_INIT_COUNT
	.align		4
        /*0074*/ 	.byte	0x02, 0x4a
	.zero		1
	.zero		1


	//----- nvinfo : EIATTR_EXIT_INSTR_OFFSETS
	.align		4
        /*0078*/ 	.byte	0x04, 0x1c
        /*007a*/ 	.short	(.L_27 - .L_26)


	//   ....[0]....
.L_26:
        /*007c*/ 	.word	0x00000170


	//   ....[1]....
        /*0080*/ 	.word	0x00001400


	//----- nvinfo : EIATTR_CBANK_PARAM_SIZE
	.align		4
.L_27:
        /*0084*/ 	.byte	0x03, 0x19
        /*0086*/ 	.short	0x0024


	//----- nvinfo : EIATTR_PARAM_CBANK
	.align		4
        /*0088*/ 	.byte	0x04, 0x0a
        /*008a*/ 	.short	(.L_29 - .L_28)
	.align		4
.L_28:
        /*008c*/ 	.word	index@(.nv.constant0._Z12encode_chunkPhS_S_iii)
        /*0090*/ 	.short	0x0380
        /*0092*/ 	.short	0x0024


	//----- nvinfo : EIATTR_SW_WAR
	.align		4
.L_29:
        /*0094*/ 	.byte	0x04, 0x36
        /*0096*/ 	.short	(.L_31 - .L_30)
.L_30:
        /*0098*/ 	.word	0x00000008
.L_31:


//--------------------- .nv.info._Z19gen_encoding_matrixPhii --------------------------
	.section	.nv.info._Z19gen_encoding_matrixPhii,"",@"SHT_CUDA_INFO"
	.sectionflags	@""
	.align	4


	//----- nvinfo : EIATTR_CUDA_API_VERSION
	.align		4
        /*0000*/ 	.byte	0x04, 0x37
        /*0002*/ 	.short	(.L_33 - .L_32)
.L_32:
        /*0004*/ 	.word	0x00000082


	//----- nvinfo : EIATTR_KPARAM_INFO
	.align		4
.L_33:
        /*0008*/ 	.byte	0x04, 0x17
        /*000a*/ 	.short	(.L_35 - .L_34)
.L_34:
        /*000c*/ 	.word	0x00000000
        /*0010*/ 	.short	0x0002
        /*0012*/ 	.short	0x000c
        /*0014*/ 	.byte	0x00, 0xf0, 0x11, 0x00


	//----- nvinfo : EIATTR_KPARAM_INFO
	.align		4
.L_35:
        /*0018*/ 	.byte	0x04, 0x17
        /*001a*/ 	.short	(.L_37 - .L_36)
.L_36:
        /*001c*/ 	.word	0x00000000
        /*0020*/ 	.short	0x0001
        /*0022*/ 	.short	0x0008
        /*0024*/ 	.byte	0x00, 0xf0, 0x11, 0x00


	//----- nvinfo : EIATTR_KPARAM_INFO
	.align		4
.L_37:
        /*0028*/ 	.byte	0x04, 0x17
        /*002a*/ 	.short	(.L_39 - .L_38)
.L_38:
        /*002c*/ 	.word	0x00000000
        /*0030*/ 	.short	0x0000
        /*0032*/ 	.short	0x0000
        /*0034*/ 	.byte	0x00, 0xf5, 0x21, 0x00


	//----- nvinfo : EIATTR_SPARSE_MMA_MASK
	.align		4
.L_39:
        /*0038*/ 	.byte	0x03, 0x50
        /*003a*/ 	.short	0x0000


	//----- nvinfo : EIATTR_MAXREG_COUNT
	.align		4
        /*003c*/ 	.byte	0x03, 0x1b
        /*003e*/ 	.short	0x00ff


	//----- nvinfo : EIATTR_MERCURY_ISA_VERSION
	.align		4
        /*0040*/ 	.byte	0x03, 0x5f
        /*0042*/ 	.short	0x0101


	//----- nvinfo : EIATTR_VRC_CTA_INIT_COUNT
	.align		4
        /*0044*/ 	.byte	0x02, 0x4a
	.zero		1
	.zero		1


	//----- nvinfo : EIATTR_EXIT_INSTR_OFFSETS
	.align		4
        /*0048*/ 	.byte	0x04, 0x1c
        /*004a*/ 	.short	(.L_41 - .L_40)


	//   ....[0]....
.L_40:
        /*004c*/ 	.word	0x000002a0


	//----- nvinfo : EIATTR_CBANK_PARAM_SIZE
	.align		4
.L_41:
        /*0050*/ 	.byte	0x03, 0x19
        /*0052*/ 	.short	0x0010


	//----- nvinfo : EIATTR_PARAM_CBANK
	.align		4
        /*0054*/ 	.byte	0x04, 0x0a
        /*0056*/ 	.short	(.L_43 - .L_42)
	.align		4
.L_42:
        /*0058*/ 	.word	index@(.nv.constant0._Z19gen_encoding_matrixPhii)
        /*005c*/ 	.short	0x0380
        /*005e*/ 	.short	0x0010


	//----- nvinfo : EIATTR_SW_WAR
	.align		4
.L_43:
        /*0060*/ 	.byte	0x04, 0x36
        /*0062*/ 	.short	(.L_45 - .L_44)
.L_44:
        /*0064*/ 	.word	0x00000008
.L_45:


//--------------------- .nv.callgraph             --------------------------
	.section	.nv.callgraph,"",@"SHT_CUDA_CALLGRAPH"
	.align	4
	.sectionentsize	8
	.align		4
        /*0000*/ 	.word	0x00000000
	.align		4
        /*0004*/ 	.word	0xffffffff
	.align		4
        /*0008*/ 	.word	0x00000000
	.align		4
        /*000c*/ 	.word	0xfffffffe
	.align		4
        /*0010*/ 	.word	0x00000000
	.align		4
        /*0014*/ 	.word	0xfffffffd
	.align		4
        /*0018*/ 	.word	0x00000000
	.align		4
        /*001c*/ 	.word	0xfffffffc


//--------------------- .text._Z12encode_chunkPhS_S_iii --------------------------
	.section	.text._Z12encode_chunkPhS_S_iii,"ax",@progbits
	.align	128
        .global         _Z12encode_chunkPhS_S_iii
        .type           _Z12encode_chunkPhS_S_iii,@function
        .size           _Z12encode_chunkPhS_S_iii,(.L_x_13 - _Z12encode_chunkPhS_S_iii)
        .other          _Z12encode_chunkPhS_S_iii,@"STO_CUDA_ENTRY STV_DEFAULT"
_Z12encode_chunkPhS_S_iii:
.text._Z12encode_chunkPhS_S_iii:
[----:B------:R-:W-:Y:S08]  /*0000*/  LDC R1, c[0x0][0x37c] ;  /* 0x0000df00ff017b82 */ /* 0x000ff00000000800 */
[----:B------:R-:W0:Y:S01]  /*0010*/  S2UR UR6, SR_CgaCtaId ;  /* 0x00000000000679c3 */ /* 0x000e220000008800 */
[----:B------:R-:W-:Y:S01]  /*0020*/  UMOV UR4, 0x400 ;  /* 0x0000040000047882 */ /* 0x000fe20000000000 */
[----:B------:R-:W-:Y:S01]  /*0030*/  IMAD.MOV.U32 R0, RZ, RZ, RZ ;  /* 0x000000ffff007224 */ /* 0x000fe200078e00ff */
[----:B------:R-:W-:Y:S01]  /*0040*/  UIADD3 UR5, UPT, UPT, UR4, 0x200, URZ ;  /* 0x0000020004057890 */ /* 0x000fe2000fffe0ff */
[----:B------:R-:W-:Y:S01]  /*0050*/  IMAD.MOV.U32 R3, RZ, RZ, 0x1 ;  /* 0x00000001ff037424 */ /* 0x000fe200078e00ff */
[----:B0-----:R-:W-:-:S02]  /*0060*/  ULEA UR4, UR6, UR4, 0x18 ;  /* 0x0000000406047291 */ /* 0x001fc4000f8ec0ff */
[----:B------:R-:W-:-:S12]  /*0070*/  ULEA UR5, UR6, UR5, 0x18 ;  /* 0x0000000506057291 */ /* 0x000fd8000f8ec0ff */
.L_x_0:
[C---:B------:R-:W-:Y:S01]  /*0080*/  IMAD.SHL.U32 R4, R3.reuse, 0x1000000, RZ ;  /* 0x0100000003047824 */ /* 0x040fe200078e00ff */
[----:B------:R-:W-:Y:S01]  /*0090*/  STS.U8 [R3+UR4], R0 ;  /* 0x0000000003007988 */ /* 0x000fe20008000004 */
[----:B------:R-:W-:-:S03]  /*00a0*/  IMAD.SHL.U32 R2, R3, 0x2, RZ ;  /* 0x0000000203027824 */ /* 0x000fc600078e00ff */
[----:B------:R-:W-:Y:S01]  /*00b0*/  SHF.R.S32.HI R5, RZ, 0x1f, R4 ;  /* 0x0000001fff057819 */ /* 0x000fe20000011404 */
[----:B------:R0:W-:Y:S03]  /*00c0*/  STS.U8 [R0+UR5], R3 ;  /* 0x0000000300007988 */ /* 0x0001e60008000005 */
[----:B0-----:R-:W-:Y:S01]  /*00d0*/  LOP3.LUT R3, R2, 0x11d, R5, 0x78, !PT ;  /* 0x0000011d02037812 */ /* 0x001fe200078e7805 */
[----:B------:R-:W-:-:S03]  /*00e0*/  VIADD R2, R0, 0x1 ;  /* 0x0000000100027836 */ /* 0x000fc60000000000 */
[----:B------:R-:W-:-:S04]  /*00f0*/  ISETP.GT.U32.AND P0, PT, R3, 0x100, PT ;  /* 0x000001000300780c */ /* 0x000fc80003f04070 */
[----:B------:R-:W-:Y:S01]  /*0100*/  ISETP.GT.U32.OR P0, PT, R0, 0xfd, P0 ;  /* 0x000000fd0000780c */ /* 0x000fe20000704470 */
[----:B------:R-:W-:-:S12]  /*0110*/  IMAD.MOV.U32 R0, RZ, RZ, R2 ;  /* 0x000000ffff007224 */ /* 0x000fd800078e0002 */
[----:B------:R-:W-:Y:S05]  /*0120*/  @!P0 BRA `(.L_x_0) ;  /* 0xfffffffc00d48947 */ /* 0x000fea000383ffff */
[----:B------:R-:W0:Y:S01]  /*0130*/  LDC.64 R2, c[0x0][0x398] ;  /* 0x0000e600ff027b82 */ /* 0x000e220000000a00 */
[----:B------:R-:W0:Y:S02]  /*0140*/  LDCU UR7, c[0x0][0x3a0] ;  /* 0x00007400ff0777ac */ /* 0x000e240008000800 */
[----:B0-----:R-:W-:-:S04]  /*0150*/  VIMNMX3 R0, R3, UR7, R2, PT ;  /* 0x0000000703007c0f */ /* 0x001fc8000b800102 */
[----:B------:R-:W-:-:S13]  /*0160*/  ISETP.GE.AND P0, PT, R0, 0x1, PT ;  /* 0x000000010000780c */ /* 0x000fda0003f06270 */
[----:B------:R-:W-:Y:S05]  /*0170*/  @!P0 EXIT ;  /* 0x000000000000894d */ /* 0x000fea0003800000 */
[----:B------:R-:W-:Y:S01]  /*0180*/  LOP3.LUT R0, R2, 0x3, RZ, 0xc0, !PT ;  /* 0x0000000302007812 */ /* 0x000fe200078ec0ff */
[----:B------:R-:W0:Y:S01]  /*0190*/  LDCU.64 UR18, c[0x0][0x358] ;  /* 0x00006b00ff1277ac */ /* 0x000e220008000a00 */
[----:B------:R-:W-:Y:S01]  /*01a0*/  USHF.L.U32 UR7, UR7, 0x2, URZ ;  /* 0x0000000207077899 */ /* 0x000fe200080006ff */
[----:B------:R-:W-:-:S11]  /*01b0*/  UMOV UR4, URZ ;  /* 0x000000ff00047c82 */ /* 0x000fd60008000000 */
.L_x_9:
[----:B------:R-:W1:Y:S01]  /*01c0*/  LDCU UR12, c[0x0][0x398] ;  /* 0x00007300ff0c77ac */ /* 0x000e620008000800 */
[----:B------:R-:W2:Y:S01]  /*01d0*/  LDCU.64 UR8, c[0x0][0x388] ;  /* 0x00007100ff0877ac */ /* 0x000ea20008000a00 */
[----:B------:R-:W-:Y:S01]  /*01e0*/  UMOV UR5, URZ ;  /* 0x000000ff00057c82 */ /* 0x000fe20008000000 */
[----:B-1----:R-:W-:-:S04]  /*01f0*/  UIMAD UR12, UR4, UR12, URZ ;  /* 0x0000000c040c72a4 */ /* 0x002fc8000f8e02ff */
[----:B--2---:R-:W-:-:S04]  /*0200*/  UIADD3.X UR13, UP0, UPT, UR12, UR8, URZ, UPT, !UPT ;  /* 0x000000080c0d7290 */ /* 0x004fc8000bf1e4ff */
[----:B-----5:R-:W-:-:S12]  /*0210*/  UIADD3.X UR14, UPT, UPT, URZ, UR9, URZ, UP0, !UPT ;  /* 0x00000009ff0e7290 */ /* 0x020fd800087fe4ff */
.L_x_8:
[----:B-1----:R-:W1:Y:S01]  /*0220*/  LDCU UR15, c[0x0][0x3a0] ;  /* 0x00007400ff0f77ac */ /* 0x002e620008000800 */
[----:B------:R-:W2:Y:S01]  /*0230*/  LDCU.64 UR8, c[0x0][0x390] ;  /* 0x00007200ff0877ac */ /* 0x000ea20008000a00 */
[----:B-1----:R-:W-:-:S04]  /*0240*/  UIMAD UR6, UR4, UR15, UR5 ;  /* 0x0000000f040672a4 */ /* 0x002fc8000f8e0205 */
[----:B--2---:R-:W-:-:S04]  /*0250*/  UIADD3 UR6, UP0, UPT, UR6, UR8, URZ ;  /* 0x0000000806067290 */ /* 0x004fc8000ff1e0ff */
[----:B------:R-:W-:Y:S02]  /*0260*/  UIADD3.X UR8, UPT, UPT, URZ, UR9, URZ, UP0, !UPT ;  /* 0x00000009ff087290 */ /* 0x000fe400087fe4ff */
[----:B0-----:R-:W-:-:S04]  /*0270*/  IMAD.U32 R2, RZ, RZ, UR6 ;  /* 0x00000006ff027e24 */ /* 0x001fc8000f8e00ff */
[----:B------:R-:W-:-:S05]  /*0280*/  IMAD.U32 R3, RZ, RZ, UR8 ;  /* 0x00000008ff037e24 */ /* 0x000fca000f8e00ff */
[----:B0----5:R0:W5:Y:S01]  /*0290*/  LDG.E.U8 R6, desc[UR18][R2.64] ;  /* 0x0000001202067981 */ /* 0x021162000c1e1100 */
[----:B------:R-:W1:Y:S01]  /*02a0*/  LDCU UR8, c[0x0][0x398] ;  /* 0x00007300ff0877ac */ /* 0x000e620008000800 */
[----:B------:R-:W-:Y:S01]  /*02b0*/  UMOV UR6, URZ ;  /* 0x000000ff00067c82 */ /* 0x000fe20008000000 */
[----:B-1----:R-:W-:-:S09]  /*02c0*/  UISETP.GE.U32.AND UP0, UPT, UR8, 0x4, UPT ;  /* 0x000000040800788c */ /* 0x002fd2000bf06070 */
[----:B0-----:R-:W-:Y:S05]  /*02d0*/  BRA.U !UP0, `(.L_x_1) ;  /* 0x0000000908447547 */ /* 0x001fea000b800000 */
[----:B------:R-:W0:Y:S01]  /*02e0*/  LDCU.64 UR10, c[0x0][0x380] ;  /* 0x00007000ff0a77ac */ /* 0x000e220008000a00 */
[----:B------:R-:W-:Y:S02]  /*02f0*/  IMAD.U32 R8, RZ, RZ, UR13 ;  /* 0x0000000dff087e24 */ /* 0x000fe4000f8e00ff */
[----:B------:R-:W-:Y:S01]  /*0300*/  IMAD.U32 R9, RZ, RZ, UR14 ;  /* 0x0000000eff097e24 */ /* 0x000fe2000f8e00ff */
[----:B------:R-:W-:Y:S01]  /*0310*/  ULOP3.LUT UR6, UR8, 0x7ffffffc, URZ, 0xc0, !UPT ;  /* 0x7ffffffc08067892 */ /* 0x000fe2000f8ec0ff */
[----:B------:R-:W1:Y:S01]  /*0320*/  LDCU.64 UR22, c[0x0][0x380] ;  /* 0x00007000ff1677ac */ /* 0x000e620008000a00 */
[----:B------:R-:W-:Y:S02]  /*0330*/  UIADD3 UR17, UPT, UPT, UR5, UR15, URZ ;  /* 0x0000000f05117290 */ /* 0x000fe4000fffe0ff */
[----:B------:R-:W-:Y:S02]  /*0340*/  ULEA UR20, UR15, UR5, 0x1 ;  /* 0x000000050f147291 */ /* 0x000fe4000f8e08ff */
[----:B------:R-:W-:-:S02]  /*0350*/  UIMAD UR8, UR15, 0x3, UR5 ;  /* 0x000000030f0878a4 */ /* 0x000fc4000f8e0205 */
[----:B------:R-:W-:Y:S02]  /*0360*/  UIADD3 UR16, UPT, UPT, -UR6, URZ, URZ ;  /* 0x000000ff06107290 */ /* 0x000fe4000fffe1ff */
[----:B0-----:R-:W-:-:S04]  /*0370*/  UIADD3 UR9, UP0, UPT, UR5, UR10, URZ ;  /* 0x0000000a05097290 */ /* 0x001fc8000ff1e0ff */
[----:B------:R-:W-:-:S12]  /*0380*/  UIADD3.X UR10, UPT, UPT, URZ, UR11, URZ, UP0, !UPT ;  /* 0x0000000bff0a7290 */ /* 0x000fd800087fe4ff */
.L_x_3:
[----:B------:R-:W-:Y:S02]  /*0390*/  IMAD.U32 R4, RZ, RZ, UR9 ;  /* 0x00000009ff047e24 */ /* 0x000fe4000f8e00ff */
[----:B------:R-:W-:-:S05]  /*03a0*/  IMAD.U32 R5, RZ, RZ, UR10 ;  /* 0x0000000aff057e24 */ /* 0x000fca000f8e00ff */
[----:B------:R0:W2:Y:S02]  /*03b0*/  LDG.E.U8 R10, desc[UR18][R4.64] ;  /* 0x00000012040a7981 */ /* 0x0000a4000c1e1100 */
[----:B0-----:R-:W-:Y:S02]  /*03c0*/  IMAD.MOV.U32 R4, RZ, RZ, R8 ;  /* 0x000000ffff047224 */ /* 0x001fe400078e0008 */
[----:B------:R-:W-:-:S05]  /*03d0*/  IMAD.MOV.U32 R5, RZ, RZ, R9 ;  /* 0x000000ffff057224 */ /* 0x000fca00078e0009 */
[----:B------:R-:W3:Y:S01]  /*03e0*/  LDG.E.U8 R7, desc[UR18][R4.64+-0x1] ;  /* 0xffffff1204077981 */ /* 0x000ee2000c1e1100 */
[----:B-1----:R-:W-:-:S04]  /*03f0*/  UIADD3 UR11, UP0, UPT, UR17, UR22, URZ ;  /* 0x00000016110b7290 */ /* 0x002fc8000ff1e0ff */
[----:B------:R-:W-:Y:S01]  /*0400*/  UIADD3.X UR15, UPT, UPT, URZ, UR23, URZ, UP0, !UPT ;  /* 0x00000017ff0f7290 */ /* 0x000fe200087fe4ff */
[----:B--2---:R-:W-:-:S04]  /*0410*/  ISETP.NE.AND P0, PT, R10, RZ, PT ;  /* 0x000000ff0a00720c */ /* 0x004fc80003f05270 */
[----:B---3--:R-:W-:-:S13]  /*0420*/  ISETP.EQ.OR P0, PT, R7, RZ, !P0 ;  /* 0x000000ff0700720c */ /* 0x008fda0004702670 */
[----:B------:R-:W0:Y:S01]  /*0430*/  @!P0 S2R R12, SR_CgaCtaId ;  /* 0x00000000000c8919 */ /* 0x000e220000008800 */
[----:B------:R-:W-:-:S04]  /*0440*/  @!P0 MOV R11, 0x400 ;  /* 0x00000400000b8802 */ /* 0x000fc80000000f00 */
[----:B0-----:R-:W-:Y:S01]  /*0450*/  @!P0 LEA R8, R12, R11, 0x18 ;  /* 0x0000000b0c088211 */ /* 0x001fe200078ec0ff */
[----:B------:R-:W-:-:S04]  /*0460*/  @!P0 VIADD R11, R11, 0x200 ;  /* 0x000002000b0b8836 */ /* 0x000fc80000000000 */
[C---:B------:R-:W-:Y:S02]  /*0470*/  @!P0 IMAD.IADD R7, R8.reuse, 0x1, R7 ;  /* 0x0000000108078824 */ /* 0x040fe400078e0207 */
[----:B------:R-:W-:-:S04]  /*0480*/  @!P0 IMAD.IADD R8, R8, 0x1, R10 ;  /* 0x0000000108088824 */ /* 0x000fc800078e020a */
[----:B------:R-:W-:Y:S04]  /*0490*/  @!P0 LDS.U8 R7, [R7] ;  /* 0x0000000007078984 */ /* 0x000fe80000000000 */
[----:B------:R-:W0:Y:S02]  /*04a0*/  @!P0 LDS.U8 R8, [R8] ;  /* 0x0000000008088984 */ /* 0x000e240000000000 */
[----:B0-----:R-:W-:Y:S01]  /*04b0*/  @!P0 IMAD.IADD R9, R7, 0x1, R8 ;  /* 0x0000000107098824 */ /* 0x001fe200078e0208 */
[----:B------:R-:W-:Y:S01]  /*04c0*/  PRMT R7, RZ, 0x7610, R7 ;  /* 0x00007610ff077816 */ /* 0x000fe20000000007 */
[----:B------:R-:W-:Y:S02]  /*04d0*/  IMAD.U32 R8, RZ, RZ, UR11 ;  /* 0x0000000bff087e24 */ /* 0x000fe4000f8e00ff */
[----:B------:R-:W-:-:S05]  /*04e0*/  @!P0 IMAD R10, R9, 0x203, RZ ;  /* 0x00000203090a8824 */ /* 0x000fca00078e02ff */
[----:B------:R-:W-:-:S04]  /*04f0*/  @!P0 SHF.R.U32.HI R10, RZ, 0x11, R10 ;  /* 0x00000011ff0a8819 */ /* 0x000fc8000001160a */
[----:B------:R-:W-:-:S05]  /*0500*/  @!P0 PRMT R10, R10, 0x9910, RZ ;  /* 0x000099100a0a8816 */ /* 0x000fca00000000ff */
[----:B------:R-:W-:-:S04]  /*0510*/  @!P0 IMAD R10, R10, 0xff, RZ ;  /* 0x000000ff0a0a8824 */ /* 0x000fc800078e02ff */
[----:B------:R-:W-:-:S05]  /*0520*/  @!P0 IMAD.MOV R10, RZ, RZ, -R10 ;  /* 0x000000ffff0a8224 */ /* 0x000fca00078e0a0a */
[----:B------:R-:W-:-:S05]  /*0530*/  @!P0 PRMT R10, R10, 0x7710, RZ ;  /* 0x000077100a0a8816 */ /* 0x000fca00000000ff */
[----:B------:R-:W-:Y:S01]  /*0540*/  @!P0 IMAD.IADD R9, R9, 0x1, R10 ;  /* 0x0000000109098824 */ /* 0x000fe200078e020a */
[----:B------:R-:W-:-:S04]  /*0550*/  @!P0 LEA R10, R12, R11, 0x18 ;  /* 0x0000000b0c0a8211 */ /* 0x000fc800078ec0ff */
[----:B------:R-:W-:-:S05]  /*0560*/  @!P0 LOP3.LUT R9, R9, 0xffff, RZ, 0xc0, !PT ;  /* 0x0000ffff09098812 */ /* 0x000fca00078ec0ff */
[----:B------:R-:W-:Y:S02]  /*0570*/  @!P0 IMAD.IADD R10, R10, 0x1, R9 ;  /* 0x000000010a0a8824 */ /* 0x000fe400078e0209 */
[----:B------:R-:W-:-:S03]  /*0580*/  IMAD.U32 R9, RZ, RZ, UR15 ;  /* 0x0000000fff097e24 */ /* 0x000fc6000f8e00ff */
[----:B------:R-:W0:Y:S02]  /*0590*/  @!P0 LDS.U8 R7, [R10] ;  /* 0x000000000a078984 */ /* 0x000e240000000000 */
[----:B0----5:R-:W-:-:S05]  /*05a0*/  LOP3.LUT R7, R7, R6, RZ, 0x3c, !PT ;  /* 0x0000000607077212 */ /* 0x021fca00078e3cff */
[----:B------:R-:W-:Y:S04]  /*05b0*/  STG.E.U8 desc[UR18][R2.64], R7 ;  /* 0x0000000702007986 */ /* 0x000fe8000c101112 */
[----:B------:R0:W2:Y:S04]  /*05c0*/  LDG.E.U8 R8, desc[UR18][R8.64] ;  /* 0x0000001208087981 */ /* 0x0000a8000c1e1100 */
[----:B------:R-:W3:Y:S01]  /*05d0*/  LDG.E.U8 R6, desc[UR18][R4.64] ;  /* 0x0000001204067981 */ /* 0x000ee2000c1e1100 */
[----:B------:R-:W-:-:S04]  /*05e0*/  UIADD3 UR11, UP0, UPT, UR20, UR22, URZ ;  /* 0x00000016140b7290 */ /* 0x000fc8000ff1e0ff */
[----:B------:R-:W-:-:S06]  /*05f0*/  UIADD3.X UR15, UPT, UPT, URZ, UR23, URZ, UP0, !UPT ;  /* 0x00000017ff0f7290 */ /* 0x000fcc00087fe4ff */
[----:B0-----:R-:W-:Y:S01]  /*0600*/  IMAD.U32 R9, RZ, RZ, UR15 ;  /* 0x0000000fff097e24 */ /* 0x001fe2000f8e00ff */
[----:B--2---:R-:W-:-:S04]  /*0610*/  ISETP.NE.AND P0, PT, R8, RZ, PT ;  /* 0x000000ff0800720c */ /* 0x004fc80003f05270 */
[----:B---3--:R-:W-:-:S13]  /*0620*/  ISETP.EQ.OR P0, PT, R6, RZ, !P0 ;  /* 0x000000ff0600720c */ /* 0x008fda0004702670 */
[----:B------:R-:W0:Y:S01]  /*0630*/  @!P0 S2R R13, SR_CgaCtaId ;  /* 0x00000000000d8919 */ /* 0x000e220000008800 */
[----:B------:R-:W-:-:S04]  /*0640*/  @!P0 MOV R12, 0x400 ;  /* 0x00000400000c8802 */ /* 0x000fc80000000f00 */
[----:B0-----:R-:W-:Y:S01]  /*0650*/  @!P0 LEA R11, R13, R12, 0x18 ;  /* 0x0000000c0d0b8211 */ /* 0x001fe200078ec0ff */
[----:B------:R-:W-:-:S04]  /*0660*/  @!P0 VIADD R12, R12, 0x200 ;  /* 0x000002000c0c8836 */ /* 0x000fc80000000000 */
[----:B------:R-:W-:Y:S01]  /*0670*/  @!P0 IMAD.IADD R6, R11, 0x1, R6 ;  /* 0x000000010b068824 */ /* 0x000fe200078e0206 */
[----:B------:R-:W-:Y:S01]  /*0680*/  @!P0 LEA R12, R13, R12, 0x18 ;  /* 0x0000000c0d0c8211 */ /* 0x000fe200078ec0ff */
[----:B------:R-:W-:-:S04]  /*0690*/  @!P0 IMAD.IADD R10, R11, 0x1, R8 ;  /* 0x000000010b0a8824 */ /* 0x000fc800078e0208 */
[----:B------:R-:W-:Y:S04]  /*06a0*/  @!P0 LDS.U8 R6, [R6] ;  /* 0x0000000006068984 */ /* 0x000fe80000000000 */
[----:B------:R-:W0:Y:S02]  /*06b0*/  @!P0 LDS.U8 R11, [R10] ;  /* 0x000000000a0b8984 */ /* 0x000e240000000000 */
[----:B0-----:R-:W-:Y:S01]  /*06c0*/  @!P0 IMAD.IADD R11, R6, 0x1, R11 ;  /* 0x00000001060b8824 */ /* 0x001fe200078e020b */
[----:B------:R-:W-:-:S03]  /*06d0*/  PRMT R6, RZ, 0x7610, R6 ;  /* 0x00007610ff067816 */ /* 0x000fc60000000006 */
[----:B------:R-:W-:-:S05]  /*06e0*/  @!P0 IMAD R8, R11, 0x203, RZ ;  /* 0x000002030b088824 */ /* 0x000fca00078e02ff */
[----:B------:R-:W-:-:S04]  /*06f0*/  @!P0 SHF.R.U32.HI R8, RZ, 0x11, R8 ;  /* 0x00000011ff088819 */ /* 0x000fc80000011608 */
[----:B------:R-:W-:-:S05]  /*0700*/  @!P0 PRMT R8, R8, 0x9910, RZ ;  /* 0x0000991008088816 */ /* 0x000fca00000000ff */
[----:B------:R-:W-:-:S04]  /*0710*/  @!P0 IMAD R8, R8, 0xff, RZ ;  /* 0x000000ff08088824 */ /* 0x000fc800078e02ff */
[----:B------:R-:W-:-:S05]  /*0720*/  @!P0 IMAD.MOV R8, RZ, RZ, -R8 ;  /* 0x000000ffff088224 */ /* 0x000fca00078e0a08 */
[----:B------:R-:W-:-:S05]  /*0730*/  @!P0 PRMT R8, R8, 0x7710, RZ ;  /* 0x0000771008088816 */ /* 0x000fca00000000ff */
[----:B------:R-:W-:Y:S02]  /*0740*/  @!P0 IMAD.IADD R11, R11, 0x1, R8 ;  /* 0x000000010b0b8824 */ /* 0x000fe400078e0208 */
[----:B------:R-:W-:-:S03]  /*0750*/  IMAD.U32 R8, RZ, RZ, UR11 ;  /* 0x0000000bff087e24 */ /* 0x000fc6000f8e00ff */
[----:B------:R-:W-:-:S05]  /*0760*/  @!P0 LOP3.LUT R11, R11, 0xffff, RZ, 0xc0, !PT ;  /* 0x0000ffff0b0b8812 */ /* 0x000fca00078ec0ff */
[----:B------:R-:W-:-:S05]  /*0770*/  @!P0 IMAD.IADD R11, R12, 0x1, R11 ;  /* 0x000000010c0b8824 */ /* 0x000fca00078e020b */
[----:B------:R-:W0:Y:S02]  /*0780*/  @!P0 LDS.U8 R6, [R11] ;  /* 0x000000000b068984 */ /* 0x000e240000000000 */
[----:B0-----:R-:W-:-:S05]  /*0790*/  LOP3.LUT R7, R6, R7, RZ, 0x3c, !PT ;  /* 0x0000000706077212 */ /* 0x001fca00078e3cff */
        /* <DEDUP_REMOVED lines=31> */
[----:B------:R0:W-:Y:S04]  /*0990*/  STG.E.U8 desc[UR18][R2.64], R13 ;  /* 0x0000000d02007986 */ /* 0x0001e8000c101112 */
[----:B------:R-:W2:Y:S04]  /*09a0*/  LDG.E.U8 R8, desc[UR18][R8.64] ;  /* 0x0000001208087981 */ /* 0x000ea8000c1e1100 */
[----:B------:R-:W3:Y:S01]  /*09b0*/  LDG.E.U8 R10, desc[UR18][R4.64+0x2] ;  /* 0x00000212040a7981 */ /* 0x000ee2000c1e1100 */
[----:B------:R-:W-:Y:S02]  /*09c0*/  PRMT R6, RZ, 0x7610, R6 ;  /* 0x00007610ff067816 */ /* 0x000fe40000000006 */
[----:B--2---:R-:W-:-:S04]  /*09d0*/  ISETP.NE.AND P0, PT, R8, RZ, PT ;  /* 0x000000ff0800720c */ /* 0x004fc80003f05270 */
[----:B---3--:R-:W-:-:S13]  /*09e0*/  ISETP.EQ.OR P0, PT, R10, RZ, !P0 ;  /* 0x000000ff0a00720c */ /* 0x008fda0004702670 */
[----:B0-----:R-:W-:Y:S05]  /*09f0*/  @P0 BRA `(.L_x_2) ;  /* 0x0000000000480947 */ /* 0x001fea0003800000 */
[----:B------:R-:W0:Y:S01]  /*0a00*/  S2UR UR15, SR_CgaCtaId ;  /* 0x00000000000f79c3 */ /* 0x000e220000008800 */
[----:B------:R-:W-:Y:S02]  /*0a10*/  UMOV UR11, 0x400 ;  /* 0x00000400000b7882 */ /* 0x000fe40000000000 */
[----:B0-----:R-:W-:Y:S02]  /*0a20*/  ULEA UR21, UR15, UR11, 0x18 ;  /* 0x0000000b0f157291 */ /* 0x001fe4000f8ec0ff */
[----:B------:R-:W-:-:S04]  /*0a30*/  UIADD3 UR11, UPT, UPT, UR11, 0x200, URZ ;  /* 0x000002000b0b7890 */ /* 0x000fc8000fffe0ff */
[----:B------:R-:W-:-:S03]  /*0a40*/  ULEA UR11, UR15, UR11, 0x18 ;  /* 0x0000000b0f0b7291 */ /* 0x000fc6000f8ec0ff */
[----:B------:R-:W-:Y:S04]  /*0a50*/  LDS.U8 R6, [R10+UR21] ;  /* 0x000000150a067984 */ /* 0x000fe80008000000 */
[----:B------:R-:W0:Y:S02]  /*0a60*/  LDS.U8 R7, [R8+UR21] ;  /* 0x0000001508077984 */ /* 0x000e240008000000 */
[----:B0-----:R-:W-:-:S04]  /*0a70*/  IMAD.IADD R6, R6, 0x1, R7 ;  /* 0x0000000106067824 */ /* 0x001fc800078e0207 */
[----:B------:R-:W-:-:S05]  /*0a80*/  IMAD R7, R6, 0x203, RZ ;  /* 0x0000020306077824 */ /* 0x000fca00078e02ff */
[----:B------:R-:W-:-:S04]  /*0a90*/  SHF.R.U32.HI R7, RZ, 0x11, R7 ;  /* 0x00000011ff077819 */ /* 0x000fc80000011607 */
[----:B------:R-:W-:-:S05]  /*0aa0*/  PRMT R7, R7, 0x9910, RZ ;  /* 0x0000991007077816 */ /* 0x000fca00000000ff */
[----:B------:R-:W-:-:S04]  /*0ab0*/  IMAD R7, R7, 0xff, RZ ;  /* 0x000000ff07077824 */ /* 0x000fc800078e02ff */
[----:B------:R-:W-:-:S05]  /*0ac0*/  IMAD.MOV R7, RZ, RZ, -R7 ;  /* 0x000000ffff077224 */ /* 0x000fca00078e0a07 */
[----:B------:R-:W-:-:S05]  /*0ad0*/  PRMT R7, R7, 0x7710, RZ ;  /* 0x0000771007077816 */ /* 0x000fca00000000ff */
[----:B------:R-:W-:-:S05]  /*0ae0*/  IMAD.IADD R6, R6, 0x1, R7 ;  /* 0x0000000106067824 */ /* 0x000fca00078e0207 */
[----:B------:R-:W-:-:S06]  /*0af0*/  LOP3.LUT R7, R6, 0xffff, RZ, 0xc0, !PT ;  /* 0x0000ffff06077812 */ /* 0x000fcc00078ec0ff */
[----:B------:R-:W0:Y:S02]  /*0b00*/  LDS.U8 R7, [R7+UR11] ;  /* 0x0000000b07077984 */ /* 0x000e240008000000 */
[----:B0-----:R-:W-:-:S07]  /*0b10*/  PRMT R6, R7, 0x7610, R6 ;  /* 0x0000761007067816 */ /* 0x001fce0000000006 */
.L_x_2:
[----:B------:R-:W-:Y:S01]  /*0b20*/  LOP3.LUT R7, R6, R13, RZ, 0x3c, !PT ;  /* 0x0000000d06077212 */ /* 0x000fe200078e3cff */
[----:B------:R-:W-:Y:S01]  /*0b30*/  UIADD3 UR9, UP0, UPT, UR7, UR9, URZ ;  /* 0x0000000907097290 */ /* 0x000fe2000ff1e0ff */
[----:B------:R-:W-:Y:S01]  /*0b40*/  IADD3 R8, P0, PT, R4, 0x4, RZ ;  /* 0x0000000404087810 */ /* 0x000fe20007f1e0ff */
[----:B------:R-:W-:Y:S01]  /*0b50*/  UIADD3 UR16, UPT, UPT, UR16, 0x4, URZ ;  /* 0x0000000410107890 */ /* 0x000fe2000fffe0ff */
[----:B------:R-:W-:Y:S01]  /*0b60*/  PRMT R6, R7, 0x7610, R6 ;  /* 0x0000761007067816 */ /* 0x000fe20000000006 */
[----:B------:R0:W-:Y:S01]  /*0b70*/  STG.E.U8 desc[UR18][R2.64], R7 ;  /* 0x0000000702007986 */ /* 0x0001e2000c101112 */
[----:B------:R-:W-:Y:S01]  /*0b80*/  UIADD3.X UR10, UPT, UPT, URZ, UR10, URZ, UP0, !UPT ;  /* 0x0000000aff0a7290 */ /* 0x000fe200087fe4ff */
[----:B------:R-:W-:Y:S01]  /*0b90*/  IMAD.X R9, RZ, RZ, R5, P0 ;  /* 0x000000ffff097224 */ /* 0x000fe200000e0605 */
[----:B------:R-:W-:Y:S02]  /*0ba0*/  UISETP.NE.AND UP0, UPT, UR16, URZ, UPT ;  /* 0x000000ff1000728c */ /* 0x000fe4000bf05270 */
[----:B------:R-:W-:-:S02]  /*0bb0*/  UIADD3 UR17, UPT, UPT, UR7, UR17, URZ ;  /* 0x0000001107117290 */ /* 0x000fc4000fffe0ff */
[----:B------:R-:W-:Y:S02]  /*0bc0*/  UIADD3 UR20, UPT, UPT, UR7, UR20, URZ ;  /* 0x0000001407147290 */ /* 0x000fe4000fffe0ff */
[----:B------:R-:W-:-:S03]  /*0bd0*/  UIADD3 UR8, UPT, UPT, UR7, UR8, URZ ;  /* 0x0000000807087290 */ /* 0x000fc6000fffe0ff */
[----:B0-----:R-:W-:Y:S09]  /*0be0*/  BRA.U UP0, `(.L_x_3) ;  /* 0xfffffff500e87547 */ /* 0x001ff2000b83ffff */
.L_x_1:
[----:B------:R-:W-:-:S13]  /*0bf0*/  ISETP.NE.AND P0, PT, R0, RZ, PT ;  /* 0x000000ff0000720c */ /* 0x000fda0003f05270 */
[----:B------:R-:W-:Y:S05]  /*0c00*/  @!P0 BRA `(.L_x_4) ;  /* 0x0000000400e08947 */ /* 0x000fea0003800000 */
[----:B------:R-:W-:-:S13]  /*0c10*/  ISETP.NE.AND P0, PT, R0, 0x1, PT ;  /* 0x000000010000780c */ /* 0x000fda0003f05270 */
[----:B------:R-:W-:Y:S05]  /*0c20*/  @!P0 BRA `(.L_x_5) ;  /* 0x0000000400308947 */ /* 0x000fea0003800000 */
[----:B------:R-:W0:Y:S01]  /*0c30*/  LDCU UR17, c[0x0][0x3a0] ;  /* 0x00007400ff1177ac */ /* 0x000e220008000800 */
[----:B------:R-:W1:Y:S01]  /*0c40*/  LDCU.128 UR8, c[0x0][0x380] ;  /* 0x00007000ff0877ac */ /* 0x000e620008000c00 */
[----:B------:R-:W-:Y:S02]  /*0c50*/  UIADD3 UR15, UPT, UPT, UR12, UR6, URZ ;  /* 0x000000060c0f7290 */ /* 0x000fe4000fffe0ff */
[----:B0-----:R-:W-:-:S04]  /*0c60*/  UIMAD UR16, UR6, UR17, UR5 ;  /* 0x00000011061072a4 */ /* 0x001fc8000f8e0205 */
[----:B-1----:R-:W-:Y:S02]  /*0c70*/  UIADD3 UR20, UP1, UPT, UR16, UR8, URZ ;  /* 0x0000000810147290 */ /* 0x002fe4000ff3e0ff */
[----:B------:R-:W-:Y:S02]  /*0c80*/  UIADD3 UR15, UP0, UPT, UR15, UR10, URZ ;  /* 0x0000000a0f0f7290 */ /* 0x000fe4000ff1e0ff */
[----:B------:R-:W-:Y:S02]  /*0c90*/  UIADD3.X UR21, UPT, UPT, URZ, UR9, URZ, UP1, !UPT ;  /* 0x00000009ff157290 */ /* 0x000fe40008ffe4ff */
[----:B------:R-:W-:Y:S01]  /*0ca0*/  UIADD3.X UR22, UPT, UPT, URZ, UR11, URZ, UP0, !UPT ;  /* 0x0000000bff167290 */ /* 0x000fe200087fe4ff */
[----:B------:R-:W-:Y:S02]  /*0cb0*/  IMAD.U32 R8, RZ, RZ, UR20 ;  /* 0x00000014ff087e24 */ /* 0x000fe4000f8e00ff */
[----:B------:R-:W-:Y:S02]  /*0cc0*/  IMAD.U32 R4, RZ, RZ, UR15 ;  /* 0x0000000fff047e24 */ /* 0x000fe4000f8e00ff */
[----:B------:R-:W-:-:S02]  /*0cd0*/  IMAD.U32 R9, RZ, RZ, UR21 ;  /* 0x00000015ff097e24 */ /* 0x000fc4000f8e00ff */
[----:B------:R-:W-:-:S03]  /*0ce0*/  IMAD.U32 R5, RZ, RZ, UR22 ;  /* 0x00000016ff057e24 */ /* 0x000fc6000f8e00ff */
[----:B------:R0:W2:Y:S04]  /*0cf0*/  LDG.E.U8 R8, desc[UR18][R8.64] ;  /* 0x0000001208087981 */ /* 0x0000a8000c1e1100 */
[----:B------:R-:W3:Y:S01]  /*0d00*/  LDG.E.U8 R4, desc[UR18][R4.64] ;  /* 0x0000001204047981 */ /* 0x000ee2000c1e1100 */
[----:B------:R-:W-:Y:S02]  /*0d10*/  UIADD3 UR15, UPT, UPT, UR16, UR17, URZ ;  /* 0x00000011100f7290 */ /* 0x000fe4000fffe0ff */
[----:B------:R-:W-:Y:S02]  /*0d20*/  UIADD3 UR10, UP0, UP1, UR6, UR10, UR12 ;  /* 0x0000000a060a7290 */ /* 0x000fe4000f91e00c */
[----:B------:R-:W-:Y:S02]  /*0d30*/  UIADD3 UR15, UP2, UPT, UR15, UR8, URZ ;  /* 0x000000080f0f7290 */ /* 0x000fe4000ff5e0ff */
[----:B------:R-:W-:-:S02]  /*0d40*/  UIADD3.X UR11, UPT, UPT, URZ, UR11, URZ, UP0, UP1 ;  /* 0x0000000bff0b7290 */ /* 0x000fc400087e24ff */
        /* <DEDUP_REMOVED lines=13> */
[----:B------:R-:W-:-:S03]  /*0e20*/  @!P0 LEA R7, R12, R11, 0x18 ;  /* 0x0000000b0c078211 */ /* 0x000fc600078ec0ff */
[----:B------:R-:W-:-:S05]  /*0e30*/  @!P0 IMAD R4, R8, 0x203, RZ ;  /* 0x0000020308048824 */ /* 0x000fca00078e02ff */
[----:B------:R-:W-:-:S04]  /*0e40*/  @!P0 SHF.R.U32.HI R4, RZ, 0x11, R4 ;  /* 0x00000011ff048819 */ /* 0x000fc80000011604 */
[----:B------:R-:W-:-:S05]  /*0e50*/  @!P0 PRMT R4, R4, 0x9910, RZ ;  /* 0x0000991004048816 */ /* 0x000fca00000000ff */
[----:B------:R-:W-:-:S04]  /*0e60*/  @!P0 IMAD R4, R4, 0xff, RZ ;  /* 0x000000ff04048824 */ /* 0x000fc800078e02ff */
[----:B------:R-:W-:-:S05]  /*0e70*/  @!P0 IMAD.MOV R4, RZ, RZ, -R4 ;  /* 0x000000ffff048224 */ /* 0x000fca00078e0a04 */
[----:B------:R-:W-:Y:S01]  /*0e80*/  @!P0 PRMT R5, R4, 0x7710, RZ ;  /* 0x0000771004058816 */ /* 0x000fe200000000ff */
[----:B------:R-:W-:-:S04]  /*0e90*/  IMAD.U32 R4, RZ, RZ, UR10 ;  /* 0x0000000aff047e24 */ /* 0x000fc8000f8e00ff */
[--C-:B------:R-:W-:Y:S01]  /*0ea0*/  @!P0 IMAD.IADD R8, R8, 0x1, R5.reuse ;  /* 0x0000000108088824 */ /* 0x100fe200078e0205 */
[----:B------:R-:W-:-:S04]  /*0eb0*/  PRMT R5, RZ, 0x7610, R5 ;  /* 0x00007610ff057816 */ /* 0x000fc80000000005 */
[----:B------:R-:W-:-:S05]  /*0ec0*/  @!P0 LOP3.LUT R8, R8, 0xffff, RZ, 0xc0, !PT ;  /* 0x0000ffff08088812 */ /* 0x000fca00078ec0ff */
[----:B------:R-:W-:Y:S02]  /*0ed0*/  @!P0 IMAD.IADD R7, R7, 0x1, R8 ;  /* 0x0000000107078824 */ /* 0x000fe400078e0208 */
[----:B------:R-:W-:-:S03]  /*0ee0*/  IMAD.U32 R8, RZ, RZ, UR15 ;  /* 0x0000000fff087e24 */ /* 0x000fc6000f8e00ff */
[----:B------:R-:W0:Y:S02]  /*0ef0*/  @!P0 LDS.U8 R5, [R7] ;  /* 0x0000000007058984 */ /* 0x000e240000000000 */
[----:B0----5:R-:W-:Y:S01]  /*0f00*/  LOP3.LUT R11, R5, R6, RZ, 0x3c, !PT ;  /* 0x00000006050b7212 */ /* 0x021fe200078e3cff */
[----:B------:R-:W-:-:S04]  /*0f10*/  IMAD.U32 R5, RZ, RZ, UR11 ;  /* 0x0000000bff057e24 */ /* 0x000fc8000f8e00ff */
        /* <DEDUP_REMOVED lines=25> */
.L_x_6:
[----:B------:R-:W-:Y:S01]  /*10b0*/  LOP3.LUT R5, R6, R11, RZ, 0x3c, !PT ;  /* 0x0000000b06057212 */ /* 0x000fe200078e3cff */
[----:B------:R-:W-:-:S03]  /*10c0*/  UIADD3 UR6, UPT, UPT, UR6, 0x2, URZ ;  /* 0x0000000206067890 */ /* 0x000fc6000fffe0ff */
[----:B------:R-:W-:Y:S01]  /*10d0*/  PRMT R6, R5, 0x7610, R6 ;  /* 0x0000761005067816 */ /* 0x000fe20000000006 */
[----:B------:R0:W-:Y:S08]  /*10e0*/  STG.E.U8 desc[UR18][R2.64], R5 ;  /* 0x0000000502007986 */ /* 0x0001f0000c101112 */
.L_x_5:
[----:B------:R-:W1:Y:S02]  /*10f0*/  LDCU UR8, c[0x0][0x398] ;  /* 0x00007300ff0877ac */ /* 0x000e640008000800 */
[----:B-1----:R-:W-:-:S04]  /*1100*/  ULOP3.LUT UR8, UR8, 0x1, URZ, 0xc0, !UPT ;  /* 0x0000000108087892 */ /* 0x002fc8000f8ec0ff */
[----:B------:R-:W-:-:S09]  /*1110*/  UISETP.NE.U32.AND UP0, UPT, UR8, 0x1, UPT ;  /* 0x000000010800788c */ /* 0x000fd2000bf05070 */
[----:B------:R-:W-:Y:S05]  /*1120*/  BRA.U UP0, `(.L_x_4) ;  /* 0x0000000100987547 */ /* 0x000fea000b800000 */
[----:B------:R-:W1:Y:S01]  /*1130*/  LDCU UR8, c[0x0][0x3a0] ;  /* 0x00007400ff0877ac */ /* 0x000e620008000800 */
[----:B------:R-:W2:Y:S01]  /*1140*/  LDCU.128 UR20, c[0x0][0x380] ;  /* 0x00007000ff1477ac */ /* 0x000ea20008000c00 */
[----:B-1----:R-:W-:Y:S02]  /*1150*/  UIMAD UR8, UR6, UR8, UR5 ;  /* 0x00000008060872a4 */ /* 0x002fe4000f8e0205 */
[----:B------:R-:W-:Y:S02]  /*1160*/  UIADD3 UR6, UPT, UPT, UR12, UR6, URZ ;  /* 0x000000060c067290 */ /* 0x000fe4000fffe0ff */
[----:B--2---:R-:W-:Y:S02]  /*1170*/  UIADD3 UR8, UP1, UPT, UR8, UR20, URZ ;  /* 0x0000001408087290 */ /* 0x004fe4000ff3e0ff */
[----:B------:R-:W-:Y:S02]  /*1180*/  UIADD3 UR9, UP0, UPT, UR6, UR22, URZ ;  /* 0x0000001606097290 */ /* 0x000fe4000ff1e0ff */
[----:B------:R-:W-:-:S02]  /*1190*/  UIADD3.X UR6, UPT, UPT, URZ, UR21, URZ, UP1, !UPT ;  /* 0x00000015ff067290 */ /* 0x000fc40008ffe4ff */
[----:B------:R-:W-:Y:S01]  /*11a0*/  UIADD3.X UR10, UPT, UPT, URZ, UR23, URZ, UP0, !UPT ;  /* 0x00000017ff0a7290 */ /* 0x000fe200087fe4ff */
[----:B------:R-:W-:Y:S02]  /*11b0*/  IMAD.U32 R8, RZ, RZ, UR8 ;  /* 0x00000008ff087e24 */ /* 0x000fe4000f8e00ff */
[----:B------:R-:W-:Y:S02]  /*11c0*/  IMAD.U32 R4, RZ, RZ, UR9 ;  /* 0x00000009ff047e24 */ /* 0x000fe4000f8e00ff */
[----:B------:R-:W-:Y:S02]  /*11d0*/  IMAD.U32 R9, RZ, RZ, UR6 ;  /* 0x00000006ff097e24 */ /* 0x000fe4000f8e00ff */
[----:B0-----:R-:W-:-:S03]  /*11e0*/  IMAD.U32 R5, RZ, RZ, UR10 ;  /* 0x0000000aff057e24 */ /* 0x001fc6000f8e00ff */
[----:B------:R-:W2:Y:S04]  /*11f0*/  LDG.E.U8 R8, desc[UR18][R8.64] ;  /* 0x0000001208087981 */ /* 0x000ea8000c1e1100 */
[----:B------:R-:W3:Y:S01]  /*1200*/  LDG.E.U8 R10, desc[UR18][R4.64] ;  /* 0x00000012040a7981 */ /* 0x000ee2000c1e1100 */
[----:B------:R-:W-:Y:S02]  /*1210*/  PRMT R7, RZ, 0x7610, R7 ;  /* 0x00007610ff077816 */ /* 0x000fe40000000007 */
[----:B--2---:R-:W-:-:S04]  /*1220*/  ISETP.NE.AND P0, PT, R8, RZ, PT ;  /* 0x000000ff0800720c */ /* 0x004fc80003f05270 */
[----:B---3--:R-:W-:-:S13]  /*1230*/  ISETP.EQ.OR P0, PT, R10, RZ, !P0 ;  /* 0x000000ff0a00720c */ /* 0x008fda0004702670 */
[----:B------:R-:W-:Y:S05]  /*1240*/  @P0 BRA `(.L_x_7) ;  /* 0x0000000000480947 */ /* 0x000fea0003800000 */
        /* <DEDUP_REMOVED lines=18> */
.L_x_7:
[----:B-----5:R-:W-:-:S05]  /*1370*/  LOP3.LUT R7, R7, R6, RZ, 0x3c, !PT ;  /* 0x0000000607077212 */ /* 0x020fca00078e3cff */
[----:B------:R1:W-:Y:S02]  /*1380*/  STG.E.U8 desc[UR18][R2.64], R7 ;  /* 0x0000000702007986 */ /* 0x0003e4000c101112 */
.L_x_4:
[----:B------:R-:W2:Y:S01]  /*1390*/  LDCU UR6, c[0x0][0x3a0] ;  /* 0x00007400ff0677ac */ /* 0x000ea20008000800 */
[----:B------:R-:W-:-:S04]  /*13a0*/  UIADD3 UR5, UPT, UPT, UR5, 0x1, URZ ;  /* 0x0000000105057890 */ /* 0x000fc8000fffe0ff */
[----:B--2---:R-:W-:-:S09]  /*13b0*/  UISETP.NE.AND UP0, UPT, UR5, UR6, UPT ;  /* 0x000000060500728c */ /* 0x004fd2000bf05270 */
[----:B------:R-:W-:Y:S05]  /*13c0*/  BRA.U UP0, `(.L_x_8) ;  /* 0xffffffed00947547 */ /* 0x000fea000b83ffff */
[----:B01----:R-:W0:Y:S01]  /*13d0*/  LDC R2, c[0x0][0x39c] ;  /* 0x0000e700ff027b82 */ /* 0x003e220000000800 */
[----:B------:R-:W-:-:S06]  /*13e0*/  UIADD3 UR4, UPT, UPT, UR4, 0x1, URZ ;  /* 0x0000000104047890 */ /* 0x000fcc000fffe0ff */
[----:B0-----:R-:W-:-:S13]  /*13f0*/  ISETP.NE.AND P0, PT, R2, UR4, PT ;  /* 0x0000000402007c0c */ /* 0x001fda000bf05270 */
[----:B------:R-:W-:Y:S05]  /*1400*/  @!P0 EXIT ;  /* 0x000000000000894d */ /* 0x000fea0003800000 */
[----:B------:R-:W-:Y:S05]  /*1410*/  BRA `(.L_x_9) ;  /* 0xffffffec00687947 */ /* 0x000fea000383ffff */
.L_x_10:
[----:B------:R-:W-:-:S00]  /*1420*/  BRA `(.L_x_10) ;  /* 0xfffffffc00fc7947 */ /* 0x000fc0000383ffff */
[----:B------:R-:W-:-:S00]  /*1430*/  NOP ;  /* 0x0000000000007918 */ /* 0x000fc00000000000 */
        /* <DEDUP_REMOVED lines=12> */
.L_x_13:


//--------------------- .text._Z19gen_encoding_matrixPhii --------------------------
	.section	.text._Z19gen_encoding_matrixPhii,"ax",@progbits
	.align	128
        .global         _Z19gen_encoding_matrixPhii
        .type           _Z19gen_encoding_matrixPhii,@function
        .size           _Z19gen_encoding_matrixPhii,(.L_x_14 - _Z19gen_encoding_matrixPhii)
        .other          _Z19gen_encoding_matrixPhii,@"STO_CUDA_ENTRY STV_DEFAULT"
_Z19gen_encoding_matrixPhii:
.text._Z19gen_encoding_matrixPhii:
[----:B------:R-:W-:Y:S08]  /*0000*/  LDC R1, c[0x0][0x37c] ;  /* 0x0000df00ff017b82 */ /* 0x000ff00000000800 */
[----:B------:R-:W0:Y:S01]  /*0010*/  S2UR UR6, SR_CgaCtaId ;  /* 0x00000000000679c3 */ /* 0x000e220000008800 */
[----:B------:R-:W-:Y:S01]  /*0020*/  UMOV UR4, 0x400 ;  /* 0x0000040000047882 */ /* 0x000fe20000000000 */
[----:B------:R-:W-:Y:S01]  /*0030*/  IMAD.MOV.U32 R0, RZ, RZ, RZ ;  /* 0x000000ffff007224 */ /* 0x000fe200078e00ff */
[----:B------:R-:W-:Y:S01]  /*0040*/  UIADD3 UR5, UPT, UPT, UR4, 0x200, URZ ;  /* 0x0000020004057890 */ /* 0x000fe2000fffe0ff */
[----:B------:R-:W-:Y:S01]  /*0050*/  IMAD.MOV.U32 R3, RZ, RZ, 0x1 ;  /* 0x00000001ff037424 */ /* 0x000fe200078e00ff */
[----:B------:R-:W1:Y:S01]  /*0060*/  LDCU.64 UR8, c[0x0][0x358] ;  /* 0x00006b00ff0877ac */ /* 0x000e620008000a00 */
[----:B0-----:R-:W-:-:S02]  /*0070*/  ULEA UR4, UR6, UR4, 0x18 ;  /* 0x0000000406047291 */ /* 0x001fc4000f8ec0ff */
[----:B-1----:R-:W-:-:S12]  /*0080*/  ULEA UR5, UR6, UR5, 0x18 ;  /* 0x0000000506057291 */ /* 0x002fd8000f8ec0ff */
.L_x_11:
[C---:B------:R-:W-:Y:S01]  /*0090*/  IMAD.SHL.U32 R4, R3.reuse, 0x1000000, RZ ;  /* 0x0100000003047824 */ /* 0x040fe200078e00ff */
[----:B------:R-:W-:Y:S01]  /*00a0*/  STS.U8 [R3+UR4], R0 ;  /* 0x0000000003007988 */ /* 0x000fe20008000004 */
[----:B------:R-:W-:Y:S01]  /*00b0*/  IMAD.SHL.U32 R2, R3, 0x2, RZ ;  /* 0x0000000203027824 */ /* 0x000fe200078e00ff */
[----:B------:R-:W-:Y:S02]  /*00c0*/  ISETP.LT.U32.AND P1, PT, R0, 0xfe, PT ;  /* 0x000000fe0000780c */ /* 0x000fe40003f21070 */
[----:B------:R-:W-:Y:S01]  /*00d0*/  SHF.R.S32.HI R5, RZ, 0x1f, R4 ;  /* 0x0000001fff057819 */ /* 0x000fe20000011404 */
[----:B------:R0:W-:Y:S03]  /*00e0*/  STS.U8 [R0+UR5], R3 ;  /* 0x0000000300007988 */ /* 0x0001e60008000005 */
[----:B0-----:R-:W-:Y:S02]  /*00f0*/  LOP3.LUT R3, R2, 0x11d, R5, 0x78, !PT ;  /* 0x0000011d02037812 */ /* 0x001fe400078e7805 */
[----:B------:R-:W-:-:S02]  /*0100*/  IADD3 R2, PT, PT, R0, 0x1, RZ ;  /* 0x0000000100027810 */ /* 0x000fc40007ffe0ff */
[----:B------:R-:W-:-:S03]  /*0110*/  ISETP.GE.U32.AND P0, PT, R3, 0x101, PT ;  /* 0x000001010300780c */ /* 0x000fc60003f06070 */
[----:B------:R-:W-:-:S10]  /*0120*/  IMAD.MOV.U32 R0, RZ, RZ, R2 ;  /* 0x000000ffff007224 */ /* 0x000fd400078e0002 */
[----:B------:R-:W-:Y:S05]  /*0130*/  @!P0 BRA P1, `(.L_x_11) ;  /* 0xfffffffc00d48947 */ /* 0x000fea000083ffff */
[----:B------:R-:W0:Y:S01]  /*0140*/  S2R R4, SR_TID.Y ;  /* 0x0000000000047919 */ /* 0x000e220000002200 */
[----:B------:R-:W1:Y:S01]  /*0150*/  LDCU.64 UR6, c[0x0][0x380] ;  /* 0x00007000ff0677ac */ /* 0x000e620008000a00 */
[----:B------:R-:W2:Y:S01]  /*0160*/  S2R R7, SR_TID.X ;  /* 0x0000000000077919 */ /* 0x000ea20000002100 */
[----:B0-----:R-:W-:Y:S01]  /*0170*/  VIADD R0, R4, 0x1 ;  /* 0x0000000104007836 */ /* 0x001fe20000000000 */
[----:B--2---:R-:W-:-:S04]  /*0180*/  LOP3.LUT R3, R7, 0xff, RZ, 0xc0, !PT ;  /* 0x000000ff07037812 */ /* 0x004fc800078ec0ff */
[----:B------:R-:W-:-:S06]  /*0190*/  LOP3.LUT R0, R0, 0xff, RZ, 0xc0, !PT ;  /* 0x000000ff00007812 */ /* 0x000fcc00078ec0ff */
[----:B------:R-:W0:Y:S01]  /*01a0*/  LDS.U8 R0, [R0+UR4] ;  /* 0x0000000400007984 */ /* 0x000e220008000000 */
[----:B------:R-:W2:Y:S01]  /*01b0*/  LDCU UR4, c[0x0][0x38c] ;  /* 0x00007180ff0477ac */ /* 0x000ea20008000800 */
[----:B0-----:R-:W-:-:S04]  /*01c0*/  IMAD R3, R0, R3, RZ ;  /* 0x0000000300037224 */ /* 0x001fc800078e02ff */
[----:B------:R-:W-:-:S05]  /*01d0*/  IMAD R2, R3, 0x8081, RZ ;  /* 0x0000808103027824 */ /* 0x000fca00078e02ff */
[----:B------:R-:W-:-:S04]  /*01e0*/  SHF.R.U32.HI R2, RZ, 0x17, R2 ;  /* 0x00000017ff027819 */ /* 0x000fc80000011602 */
[----:B------:R-:W-:-:S05]  /*01f0*/  PRMT R2, R2, 0x9910, RZ ;  /* 0x0000991002027816 */ /* 0x000fca00000000ff */
[----:B------:R-:W-:-:S05]  /*0200*/  IMAD R2, R2, 0xff, RZ ;  /* 0x000000ff02027824 */ /* 0x000fca00078e02ff */
[----:B------:R-:W-:-:S04]  /*0210*/  IADD3 R2, PT, PT, RZ, -R2, RZ ;  /* 0x80000002ff027210 */ /* 0x000fc80007ffe0ff */
[----:B------:R-:W-:-:S05]  /*0220*/  PRMT R2, R2, 0x7710, RZ ;  /* 0x0000771002027816 */ /* 0x000fca00000000ff */
[----:B------:R-:W-:-:S05]  /*0230*/  IMAD.IADD R3, R3, 0x1, R2 ;  /* 0x0000000103037824 */ /* 0x000fca00078e0202 */
[----:B------:R-:W-:Y:S01]  /*0240*/  LOP3.LUT R0, R3, 0xffff, RZ, 0xc0, !PT ;  /* 0x0000ffff03007812 */ /* 0x000fe200078ec0ff */
[----:B--2---:R-:W-:-:S04]  /*0250*/  IMAD R3, R7, UR4, R4 ;  /* 0x0000000407037c24 */ /* 0x004fc8000f8e0204 */
[----:B------:R-:W0:Y:S01]  /*0260*/  LDS.U8 R5, [R0+UR5] ;  /* 0x0000000500057984 */ /* 0x000e220008000000 */
[----:B-1----:R-:W-:-:S04]  /*0270*/  IADD3 R2, P0, PT, R3, UR6, RZ ;  /* 0x0000000603027c10 */ /* 0x002fc8000ff1e0ff */
[----:B------:R-:W-:-:S05]  /*0280*/  LEA.HI.X.SX32 R3, R3, UR7, 0x1, P0 ;  /* 0x0000000703037c11 */ /* 0x000fca00080f0eff */
[----:B0-----:R-:W-:Y:S01]  /*0290*/  STG.E.U8 desc[UR8][R2.64], R5 ;  /* 0x0000000502007986 */ /* 0x001fe2000c101108 */
[----:B------:R-:W-:Y:S05]  /*02a0*/  EXIT ;  /* 0x000000000000794d */ /* 0x000fea0003800000 */
.L_x_12:
        /* <DEDUP_REMOVED lines=13> */
.L_x_14:


//--------------------- .nv.shared._Z12encode_chunkPhS_S_iii --------------------------
	.section	.nv.shared._Z12encode_chunkPhS_S_iii,"aw",@nobits
	.sectionflags	@""
.nv.shared._Z12encode_chunkPhS_S_iii:
	.zero		2048


//--------------------- .nv.shared.reserved.0     --------------------------
	.section	.nv.shared.reserved.0,"aw",@nobits
	.weak		__nv_reservedSMEM_offset_0_alias
	.size		__nv_reservedSMEM_offset_0_alias, 0, 64
	.other		__nv_reservedSMEM_offset_0_alias,@"STO_CUDA_RESERVED_SHARED STV_DEFAULT"
__nv_reservedSMEM_offset_0_alias:
	.zero		0
	.zero		64


//--------------------- .nv.shared._Z19gen_encoding_matrixPhii --------------------------
	.section	.nv.shared._Z19gen_encoding_matrixPhii,"aw",@nobits
	.sectionflags	@""
.nv.shared._Z19gen_encoding_matrixPhii:
	.zero		2048


//--------------------- .nv.constant0._Z12encode_chunkPhS_S_iii --------------------------
	.section	.nv.constant0._Z12encode_chunkPhS_S_iii,"a",@progbits
	.sectionflags	@""
	.align	4
.nv.constant0._Z12encode_chunkPhS_S_iii:
	.zero		932


//--------------------- .nv.constant0._Z19gen_encoding_matrixPhii --------------------------
	.section	.nv.constant0._Z19gen_encoding_matrixPhii,"a",@progbits
	.sectionflags	@""
	.align	4
.nv.constant0._Z19gen_encoding_matrixPhii:
	.zero		912


//--------------------- SYMBOLS --------------------------

	.type		.nv.reservedSmem.offset0,@object
	.size		.nv.reservedSmem.offset0,0x4
	.type		.nv.reservedSmem.cap,@object
	.size		.nv.reservedSmem.cap,0x4
